//
// Generated by NVIDIA NVVM Compiler
//
// Compiler Build ID: CL-36424714
// Cuda compilation tools, release 13.0, V13.0.88
// Based on NVVM 20.0.0
//

.version 9.0
.target sm_100
.address_size 64

	// .globl	_Z11fill_kernelPii

.visible .entry _Z11fill_kernelPii(
	.param .u64 .ptr .align 1 _Z11fill_kernelPii_param_0,
	.param .u32 _Z11fill_kernelPii_param_1
)
{
	.reg .pred 	%p<2>;
	.reg .b32 	%r<6>;
	.reg .b64 	%rd<5>;

	ld.param.u64 	%rd1, [_Z11fill_kernelPii_param_0];
	ld.param.u32 	%r2, [_Z11fill_kernelPii_param_1];
	mov.u32 	%r3, %tid.x;
	mov.u32 	%r4, %ctaid.x;
	mov.u32 	%r5, %ntid.x;
	mad.lo.s32 	%r1, %r4, %r5, %r3;
	setp.ge.s32 	%p1, %r1, %r2;
	@%p1 bra 	$L__BB0_2;
	cvta.to.global.u64 	%rd2, %rd1;
	mul.wide.s32 	%rd3, %r1, 4;
	add.s64 	%rd4, %rd2, %rd3;
	st.global.u32 	[%rd4], %r1;
$L__BB0_2:
	ret;

}


// ===== COMPILED SASS (sm_100) =====

	.target	sm_100

	.elftype	@"ET_EXEC"


//--------------------- .note.nv.tkinfo           --------------------------
	.section	.note.nv.tkinfo,"",@"SHT_NOTE"
	.sectionflags	@"SHF_NOTE_NV_TKINFO"
	.tkinfo
        /*0018*/ 	.word	0x00000002
        /*0030*/ 	.string	""
        /*0030*/ 	.string	"ptxas"
        /*0030*/ 	.string	"Cuda compilation tools, release 13.0, V13.0.88"
        /*0030*/ 	.string	"Build cuda_13.0.r13.0/compiler.36424714_0"
        /*0030*/ 	.string	"-arch sm_100 -m 64 "



//--------------------- .note.nv.cuinfo           --------------------------
	.section	.note.nv.cuinfo,"",@"SHT_NOTE"
	.sectionflags	@"SHF_NOTE_NV_CUINFO"
        /*0018*/ 	.short	0x0002
        /*001a*/ 	.short	0x0064
        /*001c*/ 	.short	0x0082
	.zero		2


//--------------------- .nv.info                  --------------------------
	.section	.nv.info,"",@"SHT_CUDA_INFO"
	.align	4


	//----- nvinfo : EIATTR_REGCOUNT
	.align		4
        /*0000*/ 	.byte	0x04, 0x2f
        /*0002*/ 	.short	(.L_1 - .L_0)
	.align		4
.L_0:
        /*0004*/ 	.word	index@(_Z11fill_kernelPii)
        /*0008*/ 	.word	0x00000008


	//----- nvinfo : EIATTR_FRAME_SIZE
	.align		4
.L_1:
        /*000c*/ 	.byte	0x04, 0x11
        /*000e*/ 	.short	(.L_3 - .L_2)
	.align		4
.L_2:
        /*0010*/ 	.word	index@(_Z11fill_kernelPii)
        /*0014*/ 	.word	0x00000000


	//----- nvinfo : EIATTR_MIN_STACK_SIZE
	.align		4
.L_3:
        /*0018*/ 	.byte	0x04, 0x12
        /*001a*/ 	.short	(.L_5 - .L_4)
	.align		4
.L_4:
        /*001c*/ 	.word	index@(_Z11fill_kernelPii)
        /*0020*/ 	.word	0x00000000
.L_5:


//--------------------- .nv.compat                --------------------------
	.section	.nv.compat,"",@"SHT_CUDA_COMPAT_INFO"
	.align	4
        /*0000*/ 	.byte	0x02, 0x09, 0x00, 0x00, 0x02, 0x02, 0x01, 0x00, 0x02, 0x05, 0x05, 0x00, 0x03, 0x07, 0x01, 0x01
        /*0010*/ 	.byte	0x02, 0x03, 0x00, 0x00, 0x02, 0x06, 0x01, 0x00, 0x04, 0x0b, 0x08, 0x00, 0x09, 0x00, 0x00, 0x00
        /*0020*/ 	.byte	0x00, 0x00, 0x00, 0x00


//--------------------- .nv.info._Z11fill_kernelPii --------------------------
	.section	.nv.info._Z11fill_kernelPii,"",@"SHT_CUDA_INFO"
	.sectionflags	@""
	.align	4


	//----- nvinfo : EIATTR_CUDA_API_VERSION
	.align		4
        /*0000*/ 	.byte	0x04, 0x37
        /*0002*/ 	.short	(.L_7 - .L_6)
.L_6:
        /*0004*/ 	.word	0x00000082


	//----- nvinfo : EIATTR_KPARAM_INFO
	.align		4
.L_7:
        /*0008*/ 	.byte	0x04, 0x17
        /*000a*/ 	.short	(.L_9 - .L_8)
.L_8:
        /*000c*/ 	.word	0x00000000
        /*0010*/ 	.short	0x0001
        /*0012*/ 	.short	0x0008
        /*0014*/ 	.byte	0x00, 0xf0, 0x11, 0x00


	//----- nvinfo : EIATTR_KPARAM_INFO
	.align		4
.L_9:
        /*0018*/ 	.byte	0x04, 0x17
        /*001a*/ 	.short	(.L_11 - .L_10)
.L_10:
        /*001c*/ 	.word	0x00000000
        /*0020*/ 	.short	0x0000
        /*0022*/ 	.short	0x0000
        /*0024*/ 	.byte	0x00, 0xf5, 0x21, 0x00


	//----- nvinfo : EIATTR_SPARSE_MMA_MASK
	.align		4
.L_11:
        /*0028*/ 	.byte	0x03, 0x50
        /*002a*/ 	.short	0x0000


	//----- nvinfo : EIATTR_MAXREG_COUNT
	.align		4
        /*002c*/ 	.byte	0x03, 0x1b
        /*002e*/ 	.short	0x00ff


	//----- nvinfo : EIATTR_MERCURY_ISA_VERSION
	.align		4
        /*0030*/ 	.byte	0x03, 0x5f
        /*0032*/ 	.short	0x0101


	//----- nvinfo : EIATTR_VRC_CTA_INIT_COUNT
	.align		4
        /*0034*/ 	.byte	0x02, 0x4a
	.zero		1
	.zero		1


	//----- nvinfo : EIATTR_EXIT_INSTR_OFFSETS
	.align		4
        /*0038*/ 	.byte	0x04, 0x1c
        /*003a*/ 	.short	(.L_13 - .L_12)


	//   ....[0]....
.L_12:
        /*003c*/ 	.word	0x00000070


	//   ....[1]....
        /*0040*/ 	.word	0x000000c0


	//----- nvinfo : EIATTR_CBANK_PARAM_SIZE
	.align		4
.L_13:
        /*0044*/ 	.byte	0x03, 0x19
        /*0046*/ 	.short	0x000c


	//----- nvinfo : EIATTR_PARAM_CBANK
	.align		4
        /*0048*/ 	.byte	0x04, 0x0a
        /*004a*/ 	.short	(.L_15 - .L_14)
	.align		4
.L_14:
        /*004c*/ 	.word	index@(.nv.constant0._Z11fill_kernelPii)
        /*0050*/ 	.short	0x0380
        /*0052*/ 	.short	0x000c


	//----- nvinfo : EIATTR_SW_WAR
	.align		4
.L_15:
        /*0054*/ 	.byte	0x04, 0x36
        /*0056*/ 	.short	(.L_17 - .L_16)
.L_16:
        /*0058*/ 	.word	0x00000008
.L_17:


//--------------------- .nv.callgraph             --------------------------
	.section	.nv.callgraph,"",@"SHT_CUDA_CALLGRAPH"
	.align	4
	.sectionentsize	8
	.align		4
        /*0000*/ 	.word	0x00000000
	.align		4
        /*0004*/ 	.word	0xffffffff
	.align		4
        /*0008*/ 	.word	0x00000000
	.align		4
        /*000c*/ 	.word	0xfffffffe
	.align		4
        /*0010*/ 	.word	0x00000000
	.align		4
        /*0014*/ 	.word	0xfffffffd
	.align		4
        /*0018*/ 	.word	0x00000000
	.align		4
        /*001c*/ 	.word	0xfffffffc


//--------------------- .text._Z11fill_kernelPii  --------------------------
	.section	.text._Z11fill_kernelPii,"ax",@progbits
	.align	128
        .global         _Z11fill_kernelPii
        .type           _Z11fill_kernelPii,@function
        .size           _Z11fill_kernelPii,(.L_x_1 - _Z11fill_kernelPii)
        .other          _Z11fill_kernelPii,@"STO_CUDA_ENTRY STV_DEFAULT"
_Z11fill_kernelPii:
.text._Z11fill_kernelPii:
[----:B------:R-:W-:Y:S01]  /*0000*/  LDC R1, c[0x0][0x37c] ;  /* 0x0000df00ff017b82 */ /* 0x000fe20000000800 */
[----:B------:R-:W0:Y:S07]  /*0010*/  S2R R5, SR_TID.X ;  /* 0x0000000000057919 */ /* 0x000e2e0000002100 */
[----:B------:R-:W0:Y:S01]  /*0020*/  S2UR UR4, SR_CTAID.X ;  /* 0x00000000000479c3 */ /* 0x000e220000002500 */
[----:B------:R-:W1:Y:S07]  /*0030*/  LDCU UR5, c[0x0][0x388] ;  /* 0x00007100ff0577ac */ /* 0x000e6e0008000800 */
[----:B------:R-:W0:Y:S02]  /*0040*/  LDC R0, c[0x0][0x360] ;  /* 0x0000d800ff007b82 */ /* 0x000e240000000800 */
[----:B0-----:R-:W-:-:S05]  /*0050*/  IMAD R5, R0, UR4, R5 ;  /* 0x0000000400057c24 */ /* 0x001fca000f8e0205 */
[----:B-1----:R-:W-:-:S13]  /*0060*/  ISETP.GE.AND P0, PT, R5, UR5, PT ;  /* 0x0000000505007c0c */ /* 0x002fda000bf06270 */
[----:B------:R-:W-:Y:S05]  /*0070*/  @P0 EXIT ;  /* 0x000000000000094d */ /* 0x000fea0003800000 */
[----:B------:R-:W0:Y:S01]  /*0080*/  LDC.64 R2, c[0x0][0x380] ;  /* 0x0000e000ff027b82 */ /* 0x000e220000000a00 */
[----:B------:R-:W1:Y:S01]  /*0090*/  LDCU.64 UR4, c[0x0][0x358] ;  /* 0x00006b00ff0477ac */ /* 0x000e620008000a00 */
[----:B0-----:R-:W-:-:S05]  /*00a0*/  IMAD.WIDE R2, R5, 0x4, R2 ;  /* 0x0000000405027825 */ /* 0x001fca00078e0202 */
[----:B-1----:R-:W-:Y:S01]  /*00b0*/  STG.E desc[UR4][R2.64], R5 ;  /* 0x0000000502007986 */ /* 0x002fe2000c101904 */
[----:B------:R-:W-:Y:S05]  /*00c0*/  EXIT ;  /* 0x000000000000794d */ /* 0x000fea0003800000 */
.L_x_0:
[----:B------:R-:W-:-:S00]  /*00d0*/  BRA `(.L_x_0) ;  /* 0xfffffffc00fc7947 */ /* 0x000fc0000383ffff */
[----:B------:R-:W-:-:S00]  /*00e0*/  NOP ;  /* 0x0000000000007918 */ /* 0x000fc00000000000 */
        /* <DEDUP_REMOVED lines=9> */
.L_x_1:


//--------------------- .nv.shared.reserved.0     --------------------------
	.section	.nv.shared.reserved.0,"aw",@nobits
	.weak		__nv_reservedSMEM_offset_0_alias
	.size		__nv_reservedSMEM_offset_0_alias, 0, 64
	.other		__nv_reservedSMEM_offset_0_alias,@"STO_CUDA_RESERVED_SHARED STV_DEFAULT"
__nv_reservedSMEM_offset_0_alias:
	.zero		0
	.zero		64


//--------------------- .nv.constant0._Z11fill_kernelPii --------------------------
	.section	.nv.constant0._Z11fill_kernelPii,"a",@progbits
	.sectionflags	@""
	.align	4
.nv.constant0._Z11fill_kernelPii:
	.zero		908


//--------------------- SYMBOLS --------------------------

	.type		.nv.reservedSmem.offset0,@object
	.size		.nv.reservedSmem.offset0,0x4
